//
// Generated by NVIDIA NVVM Compiler
//
// Compiler Build ID: CL-36424714
// Cuda compilation tools, release 13.0, V13.0.88
// Based on NVVM 20.0.0
//

.version 9.0
.target sm_100
.address_size 64

	// .globl	_Z3addPiS_S_i

.visible .entry _Z3addPiS_S_i(
	.param .u64 .ptr .align 1 _Z3addPiS_S_i_param_0,
	.param .u64 .ptr .align 1 _Z3addPiS_S_i_param_1,
	.param .u64 .ptr .align 1 _Z3addPiS_S_i_param_2,
	.param .u32 _Z3addPiS_S_i_param_3
)
{
	.reg .b32 	%r<5>;
	.reg .b64 	%rd<11>;

	ld.param.u64 	%rd1, [_Z3addPiS_S_i_param_0];
	ld.param.u64 	%rd2, [_Z3addPiS_S_i_param_1];
	ld.param.u64 	%rd3, [_Z3addPiS_S_i_param_2];
	cvta.to.global.u64 	%rd4, %rd3;
	cvta.to.global.u64 	%rd5, %rd2;
	cvta.to.global.u64 	%rd6, %rd1;
	mov.u32 	%r1, %tid.x;
	mul.wide.u32 	%rd7, %r1, 4;
	add.s64 	%rd8, %rd6, %rd7;
	ld.global.u32 	%r2, [%rd8];
	add.s64 	%rd9, %rd5, %rd7;
	ld.global.u32 	%r3, [%rd9];
	add.s32 	%r4, %r3, %r2;
	add.s64 	%rd10, %rd4, %rd7;
	st.global.u32 	[%rd10], %r4;
	ret;

}


// ===== COMPILED SASS (sm_100) =====

	.target	sm_100

	.elftype	@"ET_EXEC"


//--------------------- .note.nv.tkinfo           --------------------------
	.section	.note.nv.tkinfo,"",@"SHT_NOTE"
	.sectionflags	@"SHF_NOTE_NV_TKINFO"
	.tkinfo
        /*0018*/ 	.word	0x00000002
        /*0030*/ 	.string	""
        /*0030*/ 	.string	"ptxas"
        /*0030*/ 	.string	"Cuda compilation tools, release 13.0, V13.0.88"
        /*0030*/ 	.string	"Build cuda_13.0.r13.0/compiler.36424714_0"
        /*0030*/ 	.string	"-arch sm_100 -m 64 "



//--------------------- .note.nv.cuinfo           --------------------------
	.section	.note.nv.cuinfo,"",@"SHT_NOTE"
	.sectionflags	@"SHF_NOTE_NV_CUINFO"
        /*0018*/ 	.short	0x0002
        /*001a*/ 	.short	0x0064
        /*001c*/ 	.short	0x0082
	.zero		2


//--------------------- .nv.info                  --------------------------
	.section	.nv.info,"",@"SHT_CUDA_INFO"
	.align	4


	//----- nvinfo : EIATTR_REGCOUNT
	.align		4
        /*0000*/ 	.byte	0x04, 0x2f
        /*0002*/ 	.short	(.L_1 - .L_0)
	.align		4
.L_0:
        /*0004*/ 	.word	index@(_Z3addPiS_S_i)
        /*0008*/ 	.word	0x0000000c


	//----- nvinfo : EIATTR_FRAME_SIZE
	.align		4
.L_1:
        /*000c*/ 	.byte	0x04, 0x11
        /*000e*/ 	.short	(.L_3 - .L_2)
	.align		4
.L_2:
        /*0010*/ 	.word	index@(_Z3addPiS_S_i)
        /*0014*/ 	.word	0x00000000


	//----- nvinfo : EIATTR_MIN_STACK_SIZE
	.align		4
.L_3:
        /*0018*/ 	.byte	0x04, 0x12
        /*001a*/ 	.short	(.L_5 - .L_4)
	.align		4
.L_4:
        /*001c*/ 	.word	index@(_Z3addPiS_S_i)
        /*0020*/ 	.word	0x00000000
.L_5:


//--------------------- .nv.compat                --------------------------
	.section	.nv.compat,"",@"SHT_CUDA_COMPAT_INFO"
	.align	4
        /*0000*/ 	.byte	0x02, 0x09, 0x00, 0x00, 0x02, 0x02, 0x01, 0x00, 0x02, 0x05, 0x05, 0x00, 0x03, 0x07, 0x01, 0x01
        /*0010*/ 	.byte	0x02, 0x03, 0x00, 0x00, 0x02, 0x06, 0x01, 0x00, 0x04, 0x0b, 0x08, 0x00, 0x09, 0x00, 0x00, 0x00
        /*0020*/ 	.byte	0x00, 0x00, 0x00, 0x00


//--------------------- .nv.info._Z3addPiS_S_i    --------------------------
	.section	.nv.info._Z3addPiS_S_i,"",@"SHT_CUDA_INFO"
	.sectionflags	@""
	.align	4


	//----- nvinfo : EIATTR_CUDA_API_VERSION
	.align		4
        /*0000*/ 	.byte	0x04, 0x37
        /*0002*/ 	.short	(.L_7 - .L_6)
.L_6:
        /*0004*/ 	.word	0x00000082


	//----- nvinfo : EIATTR_KPARAM_INFO
	.align		4
.L_7:
        /*0008*/ 	.byte	0x04, 0x17
        /*000a*/ 	.short	(.L_9 - .L_8)
.L_8:
        /*000c*/ 	.word	0x00000000
        /*0010*/ 	.short	0x0003
        /*0012*/ 	.short	0x0018
        /*0014*/ 	.byte	0x00, 0xf0, 0x11, 0x00


	//----- nvinfo : EIATTR_KPARAM_INFO
	.align		4
.L_9:
        /*0018*/ 	.byte	0x04, 0x17
        /*001a*/ 	.short	(.L_11 - .L_10)
.L_10:
        /*001c*/ 	.word	0x00000000
        /*0020*/ 	.short	0x0002
        /*0022*/ 	.short	0x0010
        /*0024*/ 	.byte	0x00, 0xf5, 0x21, 0x00


	//----- nvinfo : EIATTR_KPARAM_INFO
	.align		4
.L_11:
        /*0028*/ 	.byte	0x04, 0x17
        /*002a*/ 	.short	(.L_13 - .L_12)
.L_12:
        /*002c*/ 	.word	0x00000000
        /*0030*/ 	.short	0x0001
        /*0032*/ 	.short	0x0008
        /*0034*/ 	.byte	0x00, 0xf5, 0x21, 0x00


	//----- nvinfo : EIATTR_KPARAM_INFO
	.align		4
.L_13:
        /*0038*/ 	.byte	0x04, 0x17
        /*003a*/ 	.short	(.L_15 - .L_14)
.L_14:
        /*003c*/ 	.word	0x00000000
        /*0040*/ 	.short	0x0000
        /*0042*/ 	.short	0x0000
        /*0044*/ 	.byte	0x00, 0xf5, 0x21, 0x00


	//----- nvinfo : EIATTR_SPARSE_MMA_MASK
	.align		4
.L_15:
        /*0048*/ 	.byte	0x03, 0x50
        /*004a*/ 	.short	0x0000


	//----- nvinfo : EIATTR_MAXREG_COUNT
	.align		4
        /*004c*/ 	.byte	0x03, 0x1b
        /*004e*/ 	.short	0x00ff


	//----- nvinfo : EIATTR_MERCURY_ISA_VERSION
	.align		4
        /*0050*/ 	.byte	0x03, 0x5f
        /*0052*/ 	.short	0x0101


	//----- nvinfo : EIATTR_VRC_CTA_INIT_COUNT
	.align		4
        /*0054*/ 	.byte	0x02, 0x4a
	.zero		1
	.zero		1


	//----- nvinfo : EIATTR_EXIT_INSTR_OFFSETS
	.align		4
        /*0058*/ 	.byte	0x04, 0x1c
        /*005a*/ 	.short	(.L_17 - .L_16)


	//   ....[0]....
.L_16:
        /*005c*/ 	.word	0x000000d0


	//----- nvinfo : EIATTR_CBANK_PARAM_SIZE
	.align		4
.L_17:
        /*0060*/ 	.byte	0x03, 0x19
        /*0062*/ 	.short	0x001c


	//----- nvinfo : EIATTR_PARAM_CBANK
	.align		4
        /*0064*/ 	.byte	0x04, 0x0a
        /*0066*/ 	.short	(.L_19 - .L_18)
	.align		4
.L_18:
        /*0068*/ 	.word	index@(.nv.constant0._Z3addPiS_S_i)
        /*006c*/ 	.short	0x0380
        /*006e*/ 	.short	0x001c


	//----- nvinfo : EIATTR_SW_WAR
	.align		4
.L_19:
        /*0070*/ 	.byte	0x04, 0x36
        /*0072*/ 	.short	(.L_21 - .L_20)
.L_20:
        /*0074*/ 	.word	0x00000008
.L_21:


//--------------------- .nv.callgraph             --------------------------
	.section	.nv.callgraph,"",@"SHT_CUDA_CALLGRAPH"
	.align	4
	.sectionentsize	8
	.align		4
        /*0000*/ 	.word	0x00000000
	.align		4
        /*0004*/ 	.word	0xffffffff
	.align		4
        /*0008*/ 	.word	0x00000000
	.align		4
        /*000c*/ 	.word	0xfffffffe
	.align		4
        /*0010*/ 	.word	0x00000000
	.align		4
        /*0014*/ 	.word	0xfffffffd
	.align		4
        /*0018*/ 	.word	0x00000000
	.align		4
        /*001c*/ 	.word	0xfffffffc


//--------------------- .text._Z3addPiS_S_i       --------------------------
	.section	.text._Z3addPiS_S_i,"ax",@progbits
	.align	128
        .global         _Z3addPiS_S_i
        .type           _Z3addPiS_S_i,@function
        .size           _Z3addPiS_S_i,(.L_x_1 - _Z3addPiS_S_i)
        .other          _Z3addPiS_S_i,@"STO_CUDA_ENTRY STV_DEFAULT"
_Z3addPiS_S_i:
.text._Z3addPiS_S_i:
[----:B------:R-:W-:Y:S01]  /*0000*/  LDC R1, c[0x0][0x37c] ;  /* 0x0000df00ff017b82 */ /* 0x000fe20000000800 */
[----:B------:R-:W0:Y:S07]  /*0010*/  S2R R9, SR_TID.X ;  /* 0x0000000000097919 */ /* 0x000e2e0000002100 */
[----:B------:R-:W0:Y:S01]  /*0020*/  LDC.64 R2, c[0x0][0x380] ;  /* 0x0000e000ff027b82 */ /* 0x000e220000000a00 */
[----:B------:R-:W1:Y:S07]  /*0030*/  LDCU.64 UR4, c[0x0][0x358] ;  /* 0x00006b00ff0477ac */ /* 0x000e6e0008000a00 */
[----:B------:R-:W2:Y:S08]  /*0040*/  LDC.64 R4, c[0x0][0x388] ;  /* 0x0000e200ff047b82 */ /* 0x000eb00000000a00 */
[----:B------:R-:W3:Y:S01]  /*0050*/  LDC.64 R6, c[0x0][0x390] ;  /* 0x0000e400ff067b82 */ /* 0x000ee20000000a00 */
[----:B0-----:R-:W-:-:S04]  /*0060*/  IMAD.WIDE.U32 R2, R9, 0x4, R2 ;  /* 0x0000000409027825 */ /* 0x001fc800078e0002 */
[C---:B--2---:R-:W-:Y:S02]  /*0070*/  IMAD.WIDE.U32 R4, R9.reuse, 0x4, R4 ;  /* 0x0000000409047825 */ /* 0x044fe400078e0004 */
[----:B-1----:R-:W2:Y:S04]  /*0080*/  LDG.E R2, desc[UR4][R2.64] ;  /* 0x0000000402027981 */ /* 0x002ea8000c1e1900 */
[----:B------:R-:W2:Y:S01]  /*0090*/  LDG.E R5, desc[UR4][R4.64] ;  /* 0x0000000404057981 */ /* 0x000ea2000c1e1900 */
[----:B---3--:R-:W-:Y:S01]  /*00a0*/  IMAD.WIDE.U32 R6, R9, 0x4, R6 ;  /* 0x0000000409067825 */ /* 0x008fe200078e0006 */
[----:B--2---:R-:W-:-:S05]  /*00b0*/  IADD3 R9, PT, PT, R2, R5, RZ ;  /* 0x0000000502097210 */ /* 0x004fca0007ffe0ff */
[----:B------:R-:W-:Y:S01]  /*00c0*/  STG.E desc[UR4][R6.64], R9 ;  /* 0x0000000906007986 */ /* 0x000fe2000c101904 */
[----:B------:R-:W-:Y:S05]  /*00d0*/  EXIT ;  /* 0x000000000000794d */ /* 0x000fea0003800000 */
.L_x_0:
[----:B------:R-:W-:-:S00]  /*00e0*/  BRA `(.L_x_0) ;  /* 0xfffffffc00fc7947 */ /* 0x000fc0000383ffff */
[----:B------:R-:W-:-:S00]  /*00f0*/  NOP ;  /* 0x0000000000007918 */ /* 0x000fc00000000000 */
        /* <DEDUP_REMOVED lines=8> */
.L_x_1:


//--------------------- .nv.shared.reserved.0     --------------------------
	.section	.nv.shared.reserved.0,"aw",@nobits
	.weak		__nv_reservedSMEM_offset_0_alias
	.size		__nv_reservedSMEM_offset_0_alias, 0, 64
	.other		__nv_reservedSMEM_offset_0_alias,@"STO_CUDA_RESERVED_SHARED STV_DEFAULT"
__nv_reservedSMEM_offset_0_alias:
	.zero		0
	.zero		64


//--------------------- .nv.constant0._Z3addPiS_S_i --------------------------
	.section	.nv.constant0._Z3addPiS_S_i,"a",@progbits
	.sectionflags	@""
	.align	4
.nv.constant0._Z3addPiS_S_i:
	.zero		924


//--------------------- SYMBOLS --------------------------

	.type		.nv.reservedSmem.offset0,@object
	.size		.nv.reservedSmem.offset0,0x4
